//
// Generated by NVIDIA NVVM Compiler
//
// Compiler Build ID: CL-36424714
// Cuda compilation tools, release 13.0, V13.0.88
// Based on NVVM 20.0.0
//

.version 9.0
.target sm_100
.address_size 64

	// .globl	_Z13findLSBKernelPjPii

.visible .entry _Z13findLSBKernelPjPii(
	.param .u64 .ptr .align 1 _Z13findLSBKernelPjPii_param_0,
	.param .u64 .ptr .align 1 _Z13findLSBKernelPjPii_param_1,
	.param .u32 _Z13findLSBKernelPjPii_param_2
)
{
	.reg .pred 	%p<3>;
	.reg .b32 	%r<10>;
	.reg .b64 	%rd<8>;

	ld.param.u64 	%rd1, [_Z13findLSBKernelPjPii_param_0];
	ld.param.u64 	%rd2, [_Z13findLSBKernelPjPii_param_1];
	ld.param.u32 	%r2, [_Z13findLSBKernelPjPii_param_2];
	mov.u32 	%r3, %ctaid.x;
	mov.u32 	%r4, %ntid.x;
	mov.u32 	%r5, %tid.x;
	mad.lo.s32 	%r1, %r3, %r4, %r5;
	setp.ge.s32 	%p1, %r1, %r2;
	@%p1 bra 	$L__BB0_2;
	cvta.to.global.u64 	%rd3, %rd1;
	cvta.to.global.u64 	%rd4, %rd2;
	mul.wide.s32 	%rd5, %r1, 4;
	add.s64 	%rd6, %rd3, %rd5;
	ld.global.u32 	%r6, [%rd6];
	setp.eq.s32 	%p2, %r6, 0;
	brev.b32 	%r7, %r6;
	bfind.shiftamt.u32 	%r8, %r7;
	selp.b32 	%r9, -1, %r8, %p2;
	add.s64 	%rd7, %rd4, %rd5;
	st.global.u32 	[%rd7], %r9;
$L__BB0_2:
	ret;

}


// ===== COMPILED SASS (sm_100) =====

	.target	sm_100

	.elftype	@"ET_EXEC"


//--------------------- .note.nv.tkinfo           --------------------------
	.section	.note.nv.tkinfo,"",@"SHT_NOTE"
	.sectionflags	@"SHF_NOTE_NV_TKINFO"
	.tkinfo
        /*0018*/ 	.word	0x00000002
        /*0030*/ 	.string	""
        /*0030*/ 	.string	"ptxas"
        /*0030*/ 	.string	"Cuda compilation tools, release 13.0, V13.0.88"
        /*0030*/ 	.string	"Build cuda_13.0.r13.0/compiler.36424714_0"
        /*0030*/ 	.string	"-arch sm_100 -m 64 "



//--------------------- .note.nv.cuinfo           --------------------------
	.section	.note.nv.cuinfo,"",@"SHT_NOTE"
	.sectionflags	@"SHF_NOTE_NV_CUINFO"
        /*0018*/ 	.short	0x0002
        /*001a*/ 	.short	0x0064
        /*001c*/ 	.short	0x0082
	.zero		2


//--------------------- .nv.info                  --------------------------
	.section	.nv.info,"",@"SHT_CUDA_INFO"
	.align	4


	//----- nvinfo : EIATTR_REGCOUNT
	.align		4
        /*0000*/ 	.byte	0x04, 0x2f
        /*0002*/ 	.short	(.L_1 - .L_0)
	.align		4
.L_0:
        /*0004*/ 	.word	index@(_Z13findLSBKernelPjPii)
        /*0008*/ 	.word	0x0000000a


	//----- nvinfo : EIATTR_FRAME_SIZE
	.align		4
.L_1:
        /*000c*/ 	.byte	0x04, 0x11
        /*000e*/ 	.short	(.L_3 - .L_2)
	.align		4
.L_2:
        /*0010*/ 	.word	index@(_Z13findLSBKernelPjPii)
        /*0014*/ 	.word	0x00000000


	//----- nvinfo : EIATTR_MIN_STACK_SIZE
	.align		4
.L_3:
        /*0018*/ 	.byte	0x04, 0x12
        /*001a*/ 	.short	(.L_5 - .L_4)
	.align		4
.L_4:
        /*001c*/ 	.word	index@(_Z13findLSBKernelPjPii)
        /*0020*/ 	.word	0x00000000
.L_5:


//--------------------- .nv.compat                --------------------------
	.section	.nv.compat,"",@"SHT_CUDA_COMPAT_INFO"
	.align	4
        /*0000*/ 	.byte	0x02, 0x09, 0x00, 0x00, 0x02, 0x02, 0x01, 0x00, 0x02, 0x05, 0x05, 0x00, 0x03, 0x07, 0x01, 0x01
        /*0010*/ 	.byte	0x02, 0x03, 0x00, 0x00, 0x02, 0x06, 0x01, 0x00, 0x04, 0x0b, 0x08, 0x00, 0x09, 0x00, 0x00, 0x00
        /*0020*/ 	.byte	0x00, 0x00, 0x00, 0x00


//--------------------- .nv.info._Z13findLSBKernelPjPii --------------------------
	.section	.nv.info._Z13findLSBKernelPjPii,"",@"SHT_CUDA_INFO"
	.sectionflags	@""
	.align	4


	//----- nvinfo : EIATTR_CUDA_API_VERSION
	.align		4
        /*0000*/ 	.byte	0x04, 0x37
        /*0002*/ 	.short	(.L_7 - .L_6)
.L_6:
        /*0004*/ 	.word	0x00000082


	//----- nvinfo : EIATTR_KPARAM_INFO
	.align		4
.L_7:
        /*0008*/ 	.byte	0x04, 0x17
        /*000a*/ 	.short	(.L_9 - .L_8)
.L_8:
        /*000c*/ 	.word	0x00000000
        /*0010*/ 	.short	0x0002
        /*0012*/ 	.short	0x0010
        /*0014*/ 	.byte	0x00, 0xf0, 0x11, 0x00


	//----- nvinfo : EIATTR_KPARAM_INFO
	.align		4
.L_9:
        /*0018*/ 	.byte	0x04, 0x17
        /*001a*/ 	.short	(.L_11 - .L_10)
.L_10:
        /*001c*/ 	.word	0x00000000
        /*0020*/ 	.short	0x0001
        /*0022*/ 	.short	0x0008
        /*0024*/ 	.byte	0x00, 0xf5, 0x21, 0x00


	//----- nvinfo : EIATTR_KPARAM_INFO
	.align		4
.L_11:
        /*0028*/ 	.byte	0x04, 0x17
        /*002a*/ 	.short	(.L_13 - .L_12)
.L_12:
        /*002c*/ 	.word	0x00000000
        /*0030*/ 	.short	0x0000
        /*0032*/ 	.short	0x0000
        /*0034*/ 	.byte	0x00, 0xf5, 0x21, 0x00


	//----- nvinfo : EIATTR_SPARSE_MMA_MASK
	.align		4
.L_13:
        /*0038*/ 	.byte	0x03, 0x50
        /*003a*/ 	.short	0x0000


	//----- nvinfo : EIATTR_MAXREG_COUNT
	.align		4
        /*003c*/ 	.byte	0x03, 0x1b
        /*003e*/ 	.short	0x00ff


	//----- nvinfo : EIATTR_MERCURY_ISA_VERSION
	.align		4
        /*0040*/ 	.byte	0x03, 0x5f
        /*0042*/ 	.short	0x0101


	//----- nvinfo : EIATTR_VRC_CTA_INIT_COUNT
	.align		4
        /*0044*/ 	.byte	0x02, 0x4a
	.zero		1
	.zero		1


	//----- nvinfo : EIATTR_EXIT_INSTR_OFFSETS
	.align		4
        /*0048*/ 	.byte	0x04, 0x1c
        /*004a*/ 	.short	(.L_15 - .L_14)


	//   ....[0]....
.L_14:
        /*004c*/ 	.word	0x00000070


	//   ....[1]....
        /*0050*/ 	.word	0x00000130


	//----- nvinfo : EIATTR_CBANK_PARAM_SIZE
	.align		4
.L_15:
        /*0054*/ 	.byte	0x03, 0x19
        /*0056*/ 	.short	0x0014


	//----- nvinfo : EIATTR_PARAM_CBANK
	.align		4
        /*0058*/ 	.byte	0x04, 0x0a
        /*005a*/ 	.short	(.L_17 - .L_16)
	.align		4
.L_16:
        /*005c*/ 	.word	index@(.nv.constant0._Z13findLSBKernelPjPii)
        /*0060*/ 	.short	0x0380
        /*0062*/ 	.short	0x0014


	//----- nvinfo : EIATTR_SW_WAR
	.align		4
.L_17:
        /*0064*/ 	.byte	0x04, 0x36
        /*0066*/ 	.short	(.L_19 - .L_18)
.L_18:
        /*0068*/ 	.word	0x00000008
.L_19:


//--------------------- .nv.callgraph             --------------------------
	.section	.nv.callgraph,"",@"SHT_CUDA_CALLGRAPH"
	.align	4
	.sectionentsize	8
	.align		4
        /*0000*/ 	.word	0x00000000
	.align		4
        /*0004*/ 	.word	0xffffffff
	.align		4
        /*0008*/ 	.word	0x00000000
	.align		4
        /*000c*/ 	.word	0xfffffffe
	.align		4
        /*0010*/ 	.word	0x00000000
	.align		4
        /*0014*/ 	.word	0xfffffffd
	.align		4
        /*0018*/ 	.word	0x00000000
	.align		4
        /*001c*/ 	.word	0xfffffffc


//--------------------- .text._Z13findLSBKernelPjPii --------------------------
	.section	.text._Z13findLSBKernelPjPii,"ax",@progbits
	.align	128
        .global         _Z13findLSBKernelPjPii
        .type           _Z13findLSBKernelPjPii,@function
        .size           _Z13findLSBKernelPjPii,(.L_x_1 - _Z13findLSBKernelPjPii)
        .other          _Z13findLSBKernelPjPii,@"STO_CUDA_ENTRY STV_DEFAULT"
_Z13findLSBKernelPjPii:
.text._Z13findLSBKernelPjPii:
[----:B------:R-:W-:Y:S01]  /*0000*/  LDC R1, c[0x0][0x37c] ;  /* 0x0000df00ff017b82 */ /* 0x000fe20000000800 */
[----:B------:R-:W0:Y:S07]  /*0010*/  S2R R0, SR_TID.X ;  /* 0x0000000000007919 */ /* 0x000e2e0000002100 */
[----:B------:R-:W0:Y:S01]  /*0020*/  S2UR UR4, SR_CTAID.X ;  /* 0x00000000000479c3 */ /* 0x000e220000002500 */
[----:B------:R-:W1:Y:S07]  /*0030*/  LDCU UR5, c[0x0][0x390] ;  /* 0x00007200ff0577ac */ /* 0x000e6e0008000800 */
[----:B------:R-:W0:Y:S02]  /*0040*/  LDC R7, c[0x0][0x360] ;  /* 0x0000d800ff077b82 */ /* 0x000e240000000800 */
[----:B0-----:R-:W-:-:S05]  /*0050*/  IMAD R7, R7, UR4, R0 ;  /* 0x0000000407077c24 */ /* 0x001fca000f8e0200 */
[----:B-1----:R-:W-:-:S13]  /*0060*/  ISETP.GE.AND P0, PT, R7, UR5, PT ;  /* 0x0000000507007c0c */ /* 0x002fda000bf06270 */
[----:B------:R-:W-:Y:S05]  /*0070*/  @P0 EXIT ;  /* 0x000000000000094d */ /* 0x000fea0003800000 */
[----:B------:R-:W0:Y:S01]  /*0080*/  LDC.64 R2, c[0x0][0x380] ;  /* 0x0000e000ff027b82 */ /* 0x000e220000000a00 */
[----:B------:R-:W1:Y:S07]  /*0090*/  LDCU.64 UR4, c[0x0][0x358] ;  /* 0x00006b00ff0477ac */ /* 0x000e6e0008000a00 */
[----:B------:R-:W2:Y:S01]  /*00a0*/  LDC.64 R4, c[0x0][0x388] ;  /* 0x0000e200ff047b82 */ /* 0x000ea20000000a00 */
[----:B0-----:R-:W-:-:S06]  /*00b0*/  IMAD.WIDE R2, R7, 0x4, R2 ;  /* 0x0000000407027825 */ /* 0x001fcc00078e0202 */
[----:B-1----:R-:W3:Y:S01]  /*00c0*/  LDG.E R2, desc[UR4][R2.64] ;  /* 0x0000000402027981 */ /* 0x002ee2000c1e1900 */
[----:B--2---:R-:W-:Y:S01]  /*00d0*/  IMAD.WIDE R4, R7, 0x4, R4 ;  /* 0x0000000407047825 */ /* 0x004fe200078e0204 */
[----:B---3--:R-:W0:Y:S01]  /*00e0*/  BREV R0, R2 ;  /* 0x0000000200007301 */ /* 0x008e220000000000 */
[----:B------:R-:W-:-:S07]  /*00f0*/  ISETP.NE.AND P0, PT, R2, RZ, PT ;  /* 0x000000ff0200720c */ /* 0x000fce0003f05270 */
[----:B0-----:R-:W0:Y:S02]  /*0100*/  FLO.U32.SH R0, R0 ;  /* 0x0000000000007300 */ /* 0x001e2400000e0400 */
[----:B0-----:R-:W-:-:S05]  /*0110*/  SEL R7, R0, 0xffffffff, P0 ;  /* 0xffffffff00077807 */ /* 0x001fca0000000000 */
[----:B------:R-:W-:Y:S01]  /*0120*/  STG.E desc[UR4][R4.64], R7 ;  /* 0x0000000704007986 */ /* 0x000fe2000c101904 */
[----:B------:R-:W-:Y:S05]  /*0130*/  EXIT ;  /* 0x000000000000794d */ /* 0x000fea0003800000 */
.L_x_0:
[----:B------:R-:W-:-:S00]  /*0140*/  BRA `(.L_x_0) ;  /* 0xfffffffc00fc7947 */ /* 0x000fc0000383ffff */
[----:B------:R-:W-:-:S00]  /*0150*/  NOP ;  /* 0x0000000000007918 */ /* 0x000fc00000000000 */
        /* <DEDUP_REMOVED lines=10> */
.L_x_1:


//--------------------- .nv.shared.reserved.0     --------------------------
	.section	.nv.shared.reserved.0,"aw",@nobits
	.weak		__nv_reservedSMEM_offset_0_alias
	.size		__nv_reservedSMEM_offset_0_alias, 0, 64
	.other		__nv_reservedSMEM_offset_0_alias,@"STO_CUDA_RESERVED_SHARED STV_DEFAULT"
__nv_reservedSMEM_offset_0_alias:
	.zero		0
	.zero		64


//--------------------- .nv.constant0._Z13findLSBKernelPjPii --------------------------
	.section	.nv.constant0._Z13findLSBKernelPjPii,"a",@progbits
	.sectionflags	@""
	.align	4
.nv.constant0._Z13findLSBKernelPjPii:
	.zero		916


//--------------------- SYMBOLS --------------------------

	.type		.nv.reservedSmem.offset0,@object
	.size		.nv.reservedSmem.offset0,0x4
